	.headerflags	@"EF_CUDA_TEXMODE_UNIFIED EF_CUDA_64BIT_ADDRESS EF_CUDA_ACCELERATORS EF_CUDA_SM90 EF_CUDA_VIRTUAL_SM(EF_CUDA_SM90)"
	.elftype	@"ET_EXEC"


//--------------------- .nv.info                  --------------------------
	.section	.nv.info,"",@"SHT_CUDA_INFO"
	.align	4


	//----- nvinfo : EIATTR_REGCOUNT
	.align		4
        /*0000*/ 	.byte	0x04, 0x2f
        /*0002*/ 	.short	(.L_1 - .L_0)
	.align		4
.L_0:
        /*0004*/ 	.word	index@(triton_poi_fused__unsafe_index_add_mul_sub_39)
        /*0008*/ 	.word	0x00000016


	//----- nvinfo : EIATTR_MIN_STACK_SIZE
	.align		4
.L_1:
        /*000c*/ 	.byte	0x04, 0x12
        /*000e*/ 	.short	(.L_3 - .L_2)
	.align		4
.L_2:
        /*0010*/ 	.word	index@(triton_poi_fused__unsafe_index_add_mul_sub_39)
        /*0014*/ 	.word	0x00000000


	//----- nvinfo : EIATTR_FRAME_SIZE
	.align		4
.L_3:
        /*0018*/ 	.byte	0x04, 0x11
        /*001a*/ 	.short	(.L_5 - .L_4)
	.align		4
.L_4:
        /*001c*/ 	.word	index@(triton_poi_fused__unsafe_index_add_mul_sub_39)
        /*0020*/ 	.word	0x00000000


	//----- nvinfo : EIATTR_MIN_STACK_SIZE
	.align		4
.L_5:
        /*0024*/ 	.byte	0x04, 0x12
        /*0026*/ 	.short	(.L_7 - .L_6)
	.align		4
.L_6:
        /*0028*/ 	.word	index@(triton_poi_fused__unsafe_index_add_mul_sub_39)
        /*002c*/ 	.word	0x00000000
.L_7:


//--------------------- .nv.info.triton_poi_fused__unsafe_index_add_mul_sub_39 --------------------------
	.section	.nv.info.triton_poi_fused__unsafe_index_add_mul_sub_39,"",@"SHT_CUDA_INFO"
	.sectionflags	@""
	.align	4


	//----- nvinfo : EIATTR_CUDA_API_VERSION
	.align		4
        /*0000*/ 	.byte	0x04, 0x37
        /*0002*/ 	.short	(.L_9 - .L_8)
.L_8:
        /*0004*/ 	.word	0x0000007c


	//----- nvinfo : EIATTR_KPARAM_INFO
	.align		4
.L_9:
        /*0008*/ 	.byte	0x04, 0x17
        /*000a*/ 	.short	(.L_11 - .L_10)
.L_10:
        /*000c*/ 	.word	0x00000000
        /*0010*/ 	.short	0x0006
        /*0012*/ 	.short	0x0030
        /*0014*/ 	.byte	0x00, 0xf0, 0x11, 0x00


	//----- nvinfo : EIATTR_KPARAM_INFO
	.align		4
.L_11:
        /*0018*/ 	.byte	0x04, 0x17
        /*001a*/ 	.short	(.L_13 - .L_12)
.L_12:
        /*001c*/ 	.word	0x00000000
        /*0020*/ 	.short	0x0005
        /*0022*/ 	.short	0x0028
        /*0024*/ 	.byte	0x00, 0xf4, 0x21, 0x00


	//----- nvinfo : EIATTR_KPARAM_INFO
	.align		4
.L_13:
        /*0028*/ 	.byte	0x04, 0x17
        /*002a*/ 	.short	(.L_15 - .L_14)
.L_14:
        /*002c*/ 	.word	0x00000000
        /*0030*/ 	.short	0x0004
        /*0032*/ 	.short	0x0020
        /*0034*/ 	.byte	0x00, 0xf4, 0x21, 0x00


	//----- nvinfo : EIATTR_KPARAM_INFO
	.align		4
.L_15:
        /*0038*/ 	.byte	0x04, 0x17
        /*003a*/ 	.short	(.L_17 - .L_16)
.L_16:
        /*003c*/ 	.word	0x00000000
        /*0040*/ 	.short	0x0003
        /*0042*/ 	.short	0x0018
        /*0044*/ 	.byte	0x00, 0xf4, 0x21, 0x00


	//----- nvinfo : EIATTR_KPARAM_INFO
	.align		4
.L_17:
        /*0048*/ 	.byte	0x04, 0x17
        /*004a*/ 	.short	(.L_19 - .L_18)
.L_18:
        /*004c*/ 	.word	0x00000000
        /*0050*/ 	.short	0x0002
        /*0052*/ 	.short	0x0010
        /*0054*/ 	.byte	0x00, 0xf4, 0x21, 0x00


	//----- nvinfo : EIATTR_KPARAM_INFO
	.align		4
.L_19:
        /*0058*/ 	.byte	0x04, 0x17
        /*005a*/ 	.short	(.L_21 - .L_20)
.L_20:
        /*005c*/ 	.word	0x00000000
        /*0060*/ 	.short	0x0001
        /*0062*/ 	.short	0x0008
        /*0064*/ 	.byte	0x00, 0xf4, 0x21, 0x00


	//----- nvinfo : EIATTR_KPARAM_INFO
	.align		4
.L_21:
        /*0068*/ 	.byte	0x04, 0x17
        /*006a*/ 	.short	(.L_23 - .L_22)
.L_22:
        /*006c*/ 	.word	0x00000000
        /*0070*/ 	.short	0x0000
        /*0072*/ 	.short	0x0000
        /*0074*/ 	.byte	0x00, 0xf4, 0x21, 0x00


	//----- nvinfo : EIATTR_SPARSE_MMA_MASK
	.align		4
.L_23:
        /*0078*/ 	.byte	0x03, 0x50
        /*007a*/ 	.short	0x0000


	//----- nvinfo : EIATTR_MAXREG_COUNT
	.align		4
        /*007c*/ 	.byte	0x03, 0x1b
        /*007e*/ 	.short	0x00ff


	//----- nvinfo : EIATTR_EXIT_INSTR_OFFSETS
	.align		4
        /*0080*/ 	.byte	0x04, 0x1c
        /*0082*/ 	.short	(.L_25 - .L_24)


	//   ....[0]....
.L_24:
        /*0084*/ 	.word	0x00000450


	//   ....[1]....
        /*0088*/ 	.word	0x00000470


	//----- nvinfo : EIATTR_REQNTID
	.align		4
.L_25:
        /*008c*/ 	.byte	0x04, 0x10
        /*008e*/ 	.short	(.L_27 - .L_26)
.L_26:
        /*0090*/ 	.word	0x00000080
        /*0094*/ 	.word	0x00000001
        /*0098*/ 	.word	0x00000001


	//----- nvinfo : EIATTR_CBANK_PARAM_SIZE
	.align		4
.L_27:
        /*009c*/ 	.byte	0x03, 0x19
        /*009e*/ 	.short	0x0034


	//----- nvinfo : EIATTR_PARAM_CBANK
	.align		4
        /*00a0*/ 	.byte	0x04, 0x0a
        /*00a2*/ 	.short	(.L_29 - .L_28)
	.align		4
.L_28:
        /*00a4*/ 	.word	index@(.nv.constant0.triton_poi_fused__unsafe_index_add_mul_sub_39)
        /*00a8*/ 	.short	0x0210
        /*00aa*/ 	.short	0x0034


	//----- nvinfo : EIATTR_SW_WAR
	.align		4
.L_29:
        /*00ac*/ 	.byte	0x04, 0x36
        /*00ae*/ 	.short	(.L_31 - .L_30)
.L_30:
        /*00b0*/ 	.word	0x00000008
.L_31:


//--------------------- .nv.callgraph             --------------------------
	.section	.nv.callgraph,"",@"SHT_CUDA_CALLGRAPH"
	.align	4
	.sectionentsize	8
	.align		4
        /*0000*/ 	.word	0x00000000
	.align		4
        /*0004*/ 	.word	0xffffffff
	.align		4
        /*0008*/ 	.word	0x00000000
	.align		4
        /*000c*/ 	.word	0xfffffffe
	.align		4
        /*0010*/ 	.word	0x00000000
	.align		4
        /*0014*/ 	.word	0xfffffffd
	.align		4
        /*0018*/ 	.word	0x00000000
	.align		4
        /*001c*/ 	.word	0xfffffffc


//--------------------- .text.triton_poi_fused__unsafe_index_add_mul_sub_39 --------------------------
	.section	.text.triton_poi_fused__unsafe_index_add_mul_sub_39,"ax",@progbits
	.align	128
        .global         triton_poi_fused__unsafe_index_add_mul_sub_39
        .type           triton_poi_fused__unsafe_index_add_mul_sub_39,@function
        .size           triton_poi_fused__unsafe_index_add_mul_sub_39,(.L_x_1 - triton_poi_fused__unsafe_index_add_mul_sub_39)
        .other          triton_poi_fused__unsafe_index_add_mul_sub_39,@"STO_CUDA_ENTRY STV_DEFAULT"
triton_poi_fused__unsafe_index_add_mul_sub_39:
.text.triton_poi_fused__unsafe_index_add_mul_sub_39:
[----:B------:R-:W0:Y:S02]  /*0000*/  LDC R1, c[0x0][0x28] ;  /* 0x00000a00ff017b82 */ /* 0x000e240000000800 */
[----:B------:R-:W1:Y:S01]  /*0010*/  S2R R0, SR_TID.X ;  /* 0x0000000000007919 */ /* 0x000e620000002100 */
[----:B------:R-:W2:Y:S01]  /*0020*/  LDC.64 R10, c[0x0][0x218] ;  /* 0x00008600ff0a7b82 */ /* 0x000ea20000000a00 */
[----:B------:R-:W-:Y:S01]  /*0030*/  ULDC.64 UR4, c[0x0][0x208] ;  /* 0x0000820000047ab9 */ /* 0x000fe20000000a00 */
[----:B------:R-:W-:Y:S01]  /*0040*/  ULDC.64 UR6, c[0x0][0x220] ;  /* 0x0000880000067ab9 */ /* 0x000fe20000000a00 */
[----:B------:R-:W3:Y:S05]  /*0050*/  S2R R3, SR_CTAID.X ;  /* 0x0000000000037919 */ /* 0x000eea0000002500 */
[----:B------:R-:W4:Y:S08]  /*0060*/  LDC.64 R14, c[0x0][0x228] ;  /* 0x00008a00ff0e7b82 */ /* 0x000f300000000a00 */
[----:B------:R-:W5:Y:S01]  /*0070*/  LDC.64 R8, c[0x0][0x210] ;  /* 0x00008400ff087b82 */ /* 0x000f620000000a00 */
[----:B-1----:R-:W-:-:S05]  /*0080*/  LOP3.LUT R0, R0, 0x7f, RZ, 0xc0, !PT ;  /* 0x0000007f00007812 */ /* 0x002fca00078ec0ff */
[----:B---3--:R-:W-:-:S05]  /*0090*/  IMAD R0, R3, 0x80, R0 ;  /* 0x0000008003007824 */ /* 0x008fca00078e0200 */
[C---:B------:R-:W-:Y:S02]  /*00a0*/  LEA.HI R6, R0.reuse, R0, RZ, 0x1 ;  /* 0x0000000000067211 */ /* 0x040fe400078f08ff */
[----:B------:R-:W-:Y:S02]  /*00b0*/  ISETP.GE.AND P0, PT, R0, 0x200, PT ;  /* 0x000002000000780c */ /* 0x000fe40003f06270 */
[----:B------:R-:W-:Y:S02]  /*00c0*/  LOP3.LUT R5, R6, 0xfffffffe, RZ, 0xc0, !PT ;  /* 0xfffffffe06057812 */ /* 0x000fe400078ec0ff */
[----:B------:R-:W-:-:S03]  /*00d0*/  SHF.R.S32.HI R13, RZ, 0x1, R6 ;  /* 0x00000001ff0d7819 */ /* 0x000fc60000011406 */
[----:B------:R-:W-:Y:S01]  /*00e0*/  IMAD.IADD R2, R0, 0x1, -R5 ;  /* 0x0000000100027824 */ /* 0x000fe200078e0a05 */
[----:B------:R-:W-:Y:S02]  /*00f0*/  CS2R R4, SRZ ;  /* 0x0000000000047805 */ /* 0x000fe4000001ff00 */
[----:B------:R-:W-:Y:S01]  /*0100*/  LEA.HI R12, R6, R13, RZ, 0x1 ;  /* 0x0000000d060c7211 */ /* 0x000fe200078f08ff */
[----:B--2---:R-:W-:-:S05]  /*0110*/  IMAD.WIDE R10, R2, 0x8, R10 ;  /* 0x00000008020a7825 */ /* 0x004fca00078e020a */
[----:B------:R-:W2:Y:S01]  /*0120*/  @!P0 LDG.E.EL.64 R4, desc[UR4][R10.64] ;  /* 0x000000040a048981 */ /* 0x000ea2000c2e1b00 */
[----:B------:R-:W-:Y:S01]  /*0130*/  CS2R R6, SRZ ;  /* 0x0000000000067805 */ /* 0x000fe2000001ff00 */
[----:B----4-:R-:W-:Y:S01]  /*0140*/  IMAD.WIDE R14, R2, 0x8, R14 ;  /* 0x00000008020e7825 */ /* 0x010fe200078e020e */
[----:B------:R-:W-:-:S04]  /*0150*/  LOP3.LUT R12, R12, 0xfffffffe, RZ, 0xc0, !PT ;  /* 0xfffffffe0c0c7812 */ /* 0x000fc800078ec0ff */
[----:B------:R-:W3:Y:S01]  /*0160*/  @!P0 LDG.E.EL.64 R6, desc[UR4][R14.64] ;  /* 0x000000040e068981 */ /* 0x000ee2000c2e1b00 */
[----:B------:R-:W-:-:S04]  /*0170*/  IMAD.IADD R13, R13, 0x1, -R12 ;  /* 0x000000010d0d7824 */ /* 0x000fc800078e0a0c */
[----:B-----5:R-:W-:Y:S01]  /*0180*/  IMAD.WIDE R12, R13, 0x8, R8 ;  /* 0x000000080d0c7825 */ /* 0x020fe200078e0208 */
[----:B------:R-:W-:-:S06]  /*0190*/  CS2R R8, SRZ ;  /* 0x0000000000087805 */ /* 0x000fcc000001ff00 */
[----:B------:R1:W4:Y:S01]  /*01a0*/  @!P0 LDG.E.EL.64 R8, desc[UR4][R12.64] ;  /* 0x000000040c088981 */ /* 0x000322000c2e1b00 */
[----:B------:R-:W-:-:S04]  /*01b0*/  SHF.R.S32.HI R3, RZ, 0x18, R3 ;  /* 0x00000018ff037819 */ /* 0x000fc80000011403 */
[----:B------:R-:W-:-:S04]  /*01c0*/  SGXT R3, R3, 0x1 ;  /* 0x000000010303781a */ /* 0x000fc80000000200 */
[----:B------:R-:W-:-:S04]  /*01d0*/  LEA.HI R3, R3, R0, RZ, 0x2 ;  /* 0x0000000003037211 */ /* 0x000fc800078f10ff */
[----:B------:R-:W-:Y:S01]  /*01e0*/  SHF.R.U32.HI R3, RZ, 0x2, R3 ;  /* 0x00000002ff037819 */ /* 0x000fe20000011603 */
[----:B-1----:R-:W-:-:S04]  /*01f0*/  IMAD.MOV.U32 R12, RZ, RZ, RZ ;  /* 0x000000ffff0c7224 */ /* 0x002fc800078e00ff */
[----:B------:R-:W-:Y:S01]  /*0200*/  IMAD R3, R3, 0x24, RZ ;  /* 0x0000002403037824 */ /* 0x000fe200078e02ff */
[----:B--2---:R-:W-:Y:S02]  /*0210*/  IADD3 R17, P2, R4, 0x6, RZ ;  /* 0x0000000604117810 */ /* 0x004fe40007f5e0ff */
[----:B------:R-:W-:-:S03]  /*0220*/  ISETP.GE.AND P1, PT, R5, RZ, PT ;  /* 0x000000ff0500720c */ /* 0x000fc60003f26270 */
[----:B------:R-:W-:Y:S01]  /*0230*/  IMAD.X R19, RZ, RZ, R5, P2 ;  /* 0x000000ffff137224 */ /* 0x000fe200010e0605 */
[----:B------:R-:W-:-:S04]  /*0240*/  SEL R11, R17, R4, !P1 ;  /* 0x00000004110b7207 */ /* 0x000fc80004800000 */
[----:B------:R-:W-:Y:S02]  /*0250*/  SEL R16, R19, R5, !P1 ;  /* 0x0000000513107207 */ /* 0x000fe40004800000 */
[----:B---3--:R-:W-:Y:S02]  /*0260*/  IADD3 R5, P3, R6, 0x6, RZ ;  /* 0x0000000606057810 */ /* 0x008fe40007f7e0ff */
[----:B------:R-:W-:-:S03]  /*0270*/  ISETP.GE.AND P1, PT, R7, RZ, PT ;  /* 0x000000ff0700720c */ /* 0x000fc60003f26270 */
[----:B------:R-:W-:Y:S01]  /*0280*/  IMAD.X R15, RZ, RZ, R7, P3 ;  /* 0x000000ffff0f7224 */ /* 0x000fe200018e0607 */
[----:B------:R-:W-:Y:S02]  /*0290*/  SEL R4, R5, R6, !P1 ;  /* 0x0000000605047207 */ /* 0x000fe40004800000 */
[----:B------:R-:W-:Y:S02]  /*02a0*/  LEA R10, P2, R11, UR6, 0x2 ;  /* 0x000000060b0a7c11 */ /* 0x000fe4000f8410ff */
[----:B------:R-:W-:Y:S02]  /*02b0*/  SEL R7, R15, R7, !P1 ;  /* 0x000000070f077207 */ /* 0x000fe40004800000 */
[----:B------:R-:W-:Y:S02]  /*02c0*/  LEA R6, P3, R4, UR6, 0x2 ;  /* 0x0000000604067c11 */ /* 0x000fe4000f8610ff */
[----:B------:R-:W-:Y:S02]  /*02d0*/  LEA.HI.X R11, R11, UR7, R16, 0x2, P2 ;  /* 0x000000070b0b7c11 */ /* 0x000fe400090f1410 */
[----:B----4-:R-:W-:-:S02]  /*02e0*/  IADD3 R13, P2, R8, 0x6, RZ ;  /* 0x00000006080d7810 */ /* 0x010fc40007f5e0ff */
[----:B------:R-:W-:Y:S02]  /*02f0*/  LEA.HI.X R7, R4, UR7, R7, 0x2, P3 ;  /* 0x0000000704077c11 */ /* 0x000fe400098f1407 */
[----:B------:R-:W1:Y:S01]  /*0300*/  LDC.64 R4, c[0x0][0x230] ;  /* 0x00008c00ff047b82 */ /* 0x000e620000000a00 */
[----:B------:R-:W-:Y:S01]  /*0310*/  IMAD.X R15, RZ, RZ, R9, P2 ;  /* 0x000000ffff0f7224 */ /* 0x000fe200010e0609 */
[----:B------:R-:W-:-:S04]  /*0320*/  ISETP.GE.AND P1, PT, R9, RZ, PT ;  /* 0x000000ff0900720c */ /* 0x000fc80003f26270 */
[----:B------:R-:W-:Y:S02]  /*0330*/  SEL R9, R15, R9, !P1 ;  /* 0x000000090f097207 */ /* 0x000fe40004800000 */
[----:B------:R-:W-:-:S03]  /*0340*/  SEL R13, R13, R8, !P1 ;  /* 0x000000080d0d7207 */ /* 0x000fc60004800000 */
[----:B------:R-:W-:Y:S02]  /*0350*/  IMAD R9, R9, 0x18, RZ ;  /* 0x0000001809097824 */ /* 0x000fe400078e02ff */
[----:B------:R-:W-:-:S04]  /*0360*/  IMAD.WIDE.U32 R10, R13, 0x18, R10 ;  /* 0x000000180d0a7825 */ /* 0x000fc800078e000a */
[----:B------:R-:W-:-:S04]  /*0370*/  IMAD.WIDE.U32 R6, R13, 0x18, R6 ;  /* 0x000000180d067825 */ /* 0x000fc800078e0006 */
[----:B------:R-:W-:Y:S02]  /*0380*/  IMAD.IADD R11, R11, 0x1, R9 ;  /* 0x000000010b0b7824 */ /* 0x000fe400078e0209 */
[----:B------:R-:W-:Y:S01]  /*0390*/  IMAD.IADD R7, R9, 0x1, R7 ;  /* 0x0000000109077824 */ /* 0x000fe200078e0207 */
[----:B------:R-:W-:Y:S01]  /*03a0*/  CS2R R8, SRZ ;  /* 0x0000000000087805 */ /* 0x000fe2000001ff00 */
[----:B------:R-:W-:-:S04]  /*03b0*/  IMAD.WIDE R10, R3, 0x4, R10 ;  /* 0x00000004030a7825 */ /* 0x000fc800078e020a */
[----:B------:R-:W-:Y:S01]  /*03c0*/  IMAD.WIDE R6, R3, 0x4, R6 ;  /* 0x0000000403067825 */ /* 0x000fe200078e0206 */
[----:B------:R-:W2:Y:S03]  /*03d0*/  @!P0 LDG.E.EL R9, desc[UR4][R10.64] ;  /* 0x000000040a098981 */ /* 0x000ea6000c2e1900 */
[----:B-1----:R-:W-:Y:S01]  /*03e0*/  IMAD.WIDE R4, R2, 0x4, R4 ;  /* 0x0000000402047825 */ /* 0x002fe200078e0204 */
[----:B------:R-:W2:Y:S01]  /*03f0*/  @!P0 LDG.E.EL R12, desc[UR4][R6.64] ;  /* 0x00000004060c8981 */ /* 0x000ea2000c2e1900 */
[----:B------:R-:W1:Y:S03]  /*0400*/  LDC.64 R2, c[0x0][0x238] ;  /* 0x00008e00ff027b82 */ /* 0x000e660000000a00 */
[----:B------:R-:W3:Y:S01]  /*0410*/  @!P0 LDG.E.EL R8, desc[UR4][R4.64] ;  /* 0x0000000404088981 */ /* 0x000ee2000c2e1900 */
[----:B-1----:R-:W-:-:S04]  /*0420*/  IMAD.WIDE R2, R0, 0x4, R2 ;  /* 0x0000000400027825 */ /* 0x002fc800078e0202 */
[----:B--2---:R-:W-:-:S04]  /*0430*/  FADD R12, R12, -R9 ;  /* 0x800000090c0c7221 */ /* 0x004fc80000000000 */
[----:B---3--:R-:W-:Y:S01]  /*0440*/  FFMA R9, R12, R8, R9 ;  /* 0x000000080c097223 */ /* 0x008fe20000000009 */
[----:B------:R-:W-:Y:S06]  /*0450*/  @P0 EXIT ;  /* 0x000000000000094d */ /* 0x000fec0003800000 */
[----:B------:R-:W-:Y:S01]  /*0460*/  STG.E desc[UR4][R2.64], R9 ;  /* 0x0000000902007986 */ /* 0x000fe2000c101904 */
[----:B------:R-:W-:Y:S05]  /*0470*/  EXIT ;  /* 0x000000000000794d */ /* 0x000fea0003800000 */
.L_x_0:
[----:B------:R-:W-:-:S00]  /*0480*/  BRA `(.L_x_0) ;  /* 0xfffffffc00fc7947 */ /* 0x000fc0000383ffff */
[----:B------:R-:W-:-:S00]  /*0490*/  NOP ;  /* 0x0000000000007918 */ /* 0x000fc00000000000 */
        /* <DEDUP_REMOVED lines=14> */
.L_x_1:


//--------------------- .nv.constant0.triton_poi_fused__unsafe_index_add_mul_sub_39 --------------------------
	.section	.nv.constant0.triton_poi_fused__unsafe_index_add_mul_sub_39,"a",@progbits
	.sectionflags	@""
	.align	4
.nv.constant0.triton_poi_fused__unsafe_index_add_mul_sub_39:
	.zero		580
